	.headerflags	@"EF_CUDA_TEXMODE_UNIFIED EF_CUDA_64BIT_ADDRESS EF_CUDA_ACCELERATORS EF_CUDA_SM90 EF_CUDA_VIRTUAL_SM(EF_CUDA_SM90)"
	.elftype	@"ET_EXEC"


//--------------------- .nv.info                  --------------------------
	.section	.nv.info,"",@"SHT_CUDA_INFO"
	.align	4


	//----- nvinfo : EIATTR_REGCOUNT
	.align		4
        /*0000*/ 	.byte	0x04, 0x2f
        /*0002*/ 	.short	(.L_3 - .L_2)
	.align		4
.L_2:
        /*0004*/ 	.word	index@(triton_poi_fused__native_batch_norm_legit_no_training_8)
        /*0008*/ 	.word	0x00000012


	//----- nvinfo : EIATTR_MIN_STACK_SIZE
	.align		4
.L_3:
        /*000c*/ 	.byte	0x04, 0x12
        /*000e*/ 	.short	(.L_5 - .L_4)
	.align		4
.L_4:
        /*0010*/ 	.word	index@(triton_poi_fused__native_batch_norm_legit_no_training_8)
        /*0014*/ 	.word	0x00000000


	//----- nvinfo : EIATTR_FRAME_SIZE
	.align		4
.L_5:
        /*0018*/ 	.byte	0x04, 0x11
        /*001a*/ 	.short	(.L_7 - .L_6)
	.align		4
.L_6:
        /*001c*/ 	.word	index@(triton_poi_fused__native_batch_norm_legit_no_training_8)
        /*0020*/ 	.word	0x00000000


	//----- nvinfo : EIATTR_MIN_STACK_SIZE
	.align		4
.L_7:
        /*0024*/ 	.byte	0x04, 0x12
        /*0026*/ 	.short	(.L_9 - .L_8)
	.align		4
.L_8:
        /*0028*/ 	.word	index@(triton_poi_fused__native_batch_norm_legit_no_training_8)
        /*002c*/ 	.word	0x00000000
.L_9:


//--------------------- .nv.info.triton_poi_fused__native_batch_norm_legit_no_training_8 --------------------------
	.section	.nv.info.triton_poi_fused__native_batch_norm_legit_no_training_8,"",@"SHT_CUDA_INFO"
	.sectionflags	@""
	.align	4


	//----- nvinfo : EIATTR_CUDA_API_VERSION
	.align		4
        /*0000*/ 	.byte	0x04, 0x37
        /*0002*/ 	.short	(.L_11 - .L_10)
.L_10:
        /*0004*/ 	.word	0x0000007c


	//----- nvinfo : EIATTR_KPARAM_INFO
	.align		4
.L_11:
        /*0008*/ 	.byte	0x04, 0x17
        /*000a*/ 	.short	(.L_13 - .L_12)
.L_12:
        /*000c*/ 	.word	0x00000000
        /*0010*/ 	.short	0x0006
        /*0012*/ 	.short	0x0030
        /*0014*/ 	.byte	0x00, 0xf0, 0x11, 0x00


	//----- nvinfo : EIATTR_KPARAM_INFO
	.align		4
.L_13:
        /*0018*/ 	.byte	0x04, 0x17
        /*001a*/ 	.short	(.L_15 - .L_14)
.L_14:
        /*001c*/ 	.word	0x00000000
        /*0020*/ 	.short	0x0005
        /*0022*/ 	.short	0x0028
        /*0024*/ 	.byte	0x00, 0xf4, 0x21, 0x00


	//----- nvinfo : EIATTR_KPARAM_INFO
	.align		4
.L_15:
        /*0028*/ 	.byte	0x04, 0x17
        /*002a*/ 	.short	(.L_17 - .L_16)
.L_16:
        /*002c*/ 	.word	0x00000000
        /*0030*/ 	.short	0x0004
        /*0032*/ 	.short	0x0020
        /*0034*/ 	.byte	0x00, 0xf4, 0x21, 0x00


	//----- nvinfo : EIATTR_KPARAM_INFO
	.align		4
.L_17:
        /*0038*/ 	.byte	0x04, 0x17
        /*003a*/ 	.short	(.L_19 - .L_18)
.L_18:
        /*003c*/ 	.word	0x00000000
        /*0040*/ 	.short	0x0003
        /*0042*/ 	.short	0x0018
        /*0044*/ 	.byte	0x00, 0xf4, 0x21, 0x00


	//----- nvinfo : EIATTR_KPARAM_INFO
	.align		4
.L_19:
        /*0048*/ 	.byte	0x04, 0x17
        /*004a*/ 	.short	(.L_21 - .L_20)
.L_20:
        /*004c*/ 	.word	0x00000000
        /*0050*/ 	.short	0x0002
        /*0052*/ 	.short	0x0010
        /*0054*/ 	.byte	0x00, 0xf4, 0x21, 0x00


	//----- nvinfo : EIATTR_KPARAM_INFO
	.align		4
.L_21:
        /*0058*/ 	.byte	0x04, 0x17
        /*005a*/ 	.short	(.L_23 - .L_22)
.L_22:
        /*005c*/ 	.word	0x00000000
        /*0060*/ 	.short	0x0001
        /*0062*/ 	.short	0x0008
        /*0064*/ 	.byte	0x00, 0xf4, 0x21, 0x00


	//----- nvinfo : EIATTR_KPARAM_INFO
	.align		4
.L_23:
        /*0068*/ 	.byte	0x04, 0x17
        /*006a*/ 	.short	(.L_25 - .L_24)
.L_24:
        /*006c*/ 	.word	0x00000000
        /*0070*/ 	.short	0x0000
        /*0072*/ 	.short	0x0000
        /*0074*/ 	.byte	0x00, 0xf4, 0x21, 0x00


	//----- nvinfo : EIATTR_SPARSE_MMA_MASK
	.align		4
.L_25:
        /*0078*/ 	.byte	0x03, 0x50
        /*007a*/ 	.short	0x0000


	//----- nvinfo : EIATTR_MAXREG_COUNT
	.align		4
        /*007c*/ 	.byte	0x03, 0x1b
        /*007e*/ 	.short	0x00ff


	//----- nvinfo : EIATTR_EXIT_INSTR_OFFSETS
	.align		4
        /*0080*/ 	.byte	0x04, 0x1c
        /*0082*/ 	.short	(.L_27 - .L_26)


	//   ....[0]....
.L_26:
        /*0084*/ 	.word	0x00000310


	//   ....[1]....
        /*0088*/ 	.word	0x00000330


	//----- nvinfo : EIATTR_REQNTID
	.align		4
.L_27:
        /*008c*/ 	.byte	0x04, 0x10
        /*008e*/ 	.short	(.L_29 - .L_28)
.L_28:
        /*0090*/ 	.word	0x00000080
        /*0094*/ 	.word	0x00000001
        /*0098*/ 	.word	0x00000001


	//----- nvinfo : EIATTR_CBANK_PARAM_SIZE
	.align		4
.L_29:
        /*009c*/ 	.byte	0x03, 0x19
        /*009e*/ 	.short	0x0034


	//----- nvinfo : EIATTR_PARAM_CBANK
	.align		4
        /*00a0*/ 	.byte	0x04, 0x0a
        /*00a2*/ 	.short	(.L_31 - .L_30)
	.align		4
.L_30:
        /*00a4*/ 	.word	index@(.nv.constant0.triton_poi_fused__native_batch_norm_legit_no_training_8)
        /*00a8*/ 	.short	0x0210
        /*00aa*/ 	.short	0x0034


	//----- nvinfo : EIATTR_SW_WAR
	.align		4
.L_31:
        /*00ac*/ 	.byte	0x04, 0x36
        /*00ae*/ 	.short	(.L_33 - .L_32)
.L_32:
        /*00b0*/ 	.word	0x00000008
.L_33:


//--------------------- .nv.callgraph             --------------------------
	.section	.nv.callgraph,"",@"SHT_CUDA_CALLGRAPH"
	.align	4
	.sectionentsize	8
	.align		4
        /*0000*/ 	.word	0x00000000
	.align		4
        /*0004*/ 	.word	0xffffffff
	.align		4
        /*0008*/ 	.word	0x00000000
	.align		4
        /*000c*/ 	.word	0xfffffffe
	.align		4
        /*0010*/ 	.word	0x00000000
	.align		4
        /*0014*/ 	.word	0xfffffffd
	.align		4
        /*0018*/ 	.word	0x00000000
	.align		4
        /*001c*/ 	.word	0xfffffffc


//--------------------- .nv.constant4             --------------------------
	.section	.nv.constant4,"a",@progbits
	.align	8
	.align		8
.nv.constant4:
        /*0000*/ 	.dword	_$_str
	.align		8
        /*0008*/ 	.dword	_$_str_$_2


//--------------------- .text.triton_poi_fused__native_batch_norm_legit_no_training_8 --------------------------
	.section	.text.triton_poi_fused__native_batch_norm_legit_no_training_8,"ax",@progbits
	.align	128
        .global         triton_poi_fused__native_batch_norm_legit_no_training_8
        .type           triton_poi_fused__native_batch_norm_legit_no_training_8,@function
        .size           triton_poi_fused__native_batch_norm_legit_no_training_8,(.L_x_1 - triton_poi_fused__native_batch_norm_legit_no_training_8)
        .other          triton_poi_fused__native_batch_norm_legit_no_training_8,@"STO_CUDA_ENTRY STV_DEFAULT"
triton_poi_fused__native_batch_norm_legit_no_training_8:
.text.triton_poi_fused__native_batch_norm_legit_no_training_8:
[----:B------:R-:W0:Y:S01]  /*0000*/  LDC R1, c[0x0][0x28] ;  /* 0x00000a00ff017b82 */ /* 0x000e220000000800 */
[----:B------:R-:W1:Y:S07]  /*0010*/  S2R R0, SR_TID.X ;  /* 0x0000000000007919 */ /* 0x000e6e0000002100 */
[----:B------:R-:W2:Y:S01]  /*0020*/  LDC.64 R8, c[0x0][0x220] ;  /* 0x00008800ff087b82 */ /* 0x000ea20000000a00 */
[----:B------:R-:W-:Y:S01]  /*0030*/  HFMA2.MMA R14, -RZ, RZ, 0, 0 ;  /* 0x00000000ff0e7435 */ /* 0x000fe200000001ff */
[----:B------:R-:W-:Y:S01]  /*0040*/  ULDC.64 UR4, c[0x0][0x208] ;  /* 0x0000820000047ab9 */ /* 0x000fe20000000a00 */
[----:B------:R-:W3:Y:S05]  /*0050*/  S2R R3, SR_CTAID.X ;  /* 0x0000000000037919 */ /* 0x000eea0000002500 */
[----:B------:R-:W4:Y:S08]  /*0060*/  LDC.64 R6, c[0x0][0x218] ;  /* 0x00008600ff067b82 */ /* 0x000f300000000a00 */
[----:B------:R-:W5:Y:S08]  /*0070*/  LDC.64 R10, c[0x0][0x228] ;  /* 0x00008a00ff0a7b82 */ /* 0x000f700000000a00 */
[----:B------:R-:W4:Y:S01]  /*0080*/  LDC.64 R12, c[0x0][0x230] ;  /* 0x00008c00ff0c7b82 */ /* 0x000f220000000a00 */
[----:B-1----:R-:W-:-:S02]  /*0090*/  LOP3.LUT R0, R0, 0x7f, RZ, 0xc0, !PT ;  /* 0x0000007f00007812 */ /* 0x002fc400078ec0ff */
[----:B---3--:R-:W-:Y:S02]  /*00a0*/  SHF.R.S32.HI R2, RZ, 0x18, R3 ;  /* 0x00000018ff027819 */ /* 0x008fe40000011403 */
[----:B------:R-:W-:Y:S02]  /*00b0*/  LEA R0, R3, R0, 0x7 ;  /* 0x0000000003007211 */ /* 0x000fe400078e38ff */
[----:B------:R-:W-:Y:S02]  /*00c0*/  SGXT R3, R2, 0x1 ;  /* 0x000000010203781a */ /* 0x000fe40000000200 */
[----:B------:R-:W-:Y:S02]  /*00d0*/  ISETP.GE.AND P2, PT, R0, 0x1200, PT ;  /* 0x000012000000780c */ /* 0x000fe40003f46270 */
[----:B------:R-:W-:-:S04]  /*00e0*/  LEA.HI R3, R3, R0, RZ, 0x6 ;  /* 0x0000000003037211 */ /* 0x000fc800078f30ff */
[----:B------:R-:W-:-:S05]  /*00f0*/  SHF.R.S32.HI R3, RZ, 0x6, R3 ;  /* 0x00000006ff037819 */ /* 0x000fca0000011403 */
[----:B------:R-:W-:-:S05]  /*0100*/  IMAD.HI R2, R3, 0x38e38e39, RZ ;  /* 0x38e38e3903027827 */ /* 0x000fca00078e02ff */
[----:B------:R-:W-:-:S04]  /*0110*/  SHF.R.U32.HI R5, RZ, 0x1f, R2 ;  /* 0x0000001fff057819 */ /* 0x000fc80000011602 */
[----:B------:R-:W-:Y:S02]  /*0120*/  LEA.HI.SX32 R2, R2, R5, 0x1e ;  /* 0x0000000502027211 */ /* 0x000fe400078ff2ff */
[----:B------:R-:W1:Y:S03]  /*0130*/  LDC.64 R4, c[0x0][0x210] ;  /* 0x00008400ff047b82 */ /* 0x000e660000000a00 */
[----:B------:R-:W-:-:S04]  /*0140*/  IMAD R15, R2, -0x12, R3 ;  /* 0xffffffee020f7824 */ /* 0x000fc800078e0203 */
[----:B--2---:R-:W-:-:S05]  /*0150*/  IMAD.WIDE R8, R15, 0x4, R8 ;  /* 0x000000040f087825 */ /* 0x004fca00078e0208 */
[----:B------:R5:W2:Y:S01]  /*0160*/  @!P2 LDG.E.EL R14, desc[UR4][R8.64] ;  /* 0x00000004080ea981 */ /* 0x000aa2000c2e1900 */
[----:B------:R-:W-:Y:S01]  /*0170*/  CS2R R2, SRZ ;  /* 0x0000000000027805 */ /* 0x000fe2000001ff00 */
[----:B----4-:R-:W-:-:S05]  /*0180*/  IMAD.WIDE R6, R15, 0x4, R6 ;  /* 0x000000040f067825 */ /* 0x010fca00078e0206 */
[----:B------:R-:W3:Y:S01]  /*0190*/  @!P2 LDG.E.EL R3, desc[UR4][R6.64] ;  /* 0x000000040603a981 */ /* 0x000ee2000c2e1900 */
[----:B-1----:R-:W-:-:S04]  /*01a0*/  IMAD.WIDE R4, R0, 0x4, R4 ;  /* 0x0000000400047825 */ /* 0x002fc800078e0204 */
[C---:B-----5:R-:W-:Y:S01]  /*01b0*/  IMAD.WIDE R8, R15.reuse, 0x4, R10 ;  /* 0x000000040f087825 */ /* 0x060fe200078e020a */
[----:B------:R1:W3:Y:S03]  /*01c0*/  @!P2 LDG.E R2, desc[UR4][R4.64] ;  /* 0x000000040402a981 */ /* 0x0002e6000c1e1900 */
[----:B0-----:R-:W-:Y:S01]  /*01d0*/  IMAD.WIDE R10, R15, 0x4, R12 ;  /* 0x000000040f0a7825 */ /* 0x001fe200078e020c */
[----:B------:R-:W-:-:S06]  /*01e0*/  CS2R R12, SRZ ;  /* 0x00000000000c7805 */ /* 0x000fcc000001ff00 */
[----:B------:R-:W4:Y:S01]  /*01f0*/  @!P2 LDG.E.EL R12, desc[UR4][R8.64] ;  /* 0x00000004080ca981 */ /* 0x000f22000c2e1900 */
[----:B-1----:R-:W0:Y:S03]  /*0200*/  LDC.64 R4, c[0x0][0x238] ;  /* 0x00008e00ff047b82 */ /* 0x002e260000000a00 */
[----:B------:R-:W4:Y:S01]  /*0210*/  @!P2 LDG.E.EL R13, desc[UR4][R10.64] ;  /* 0x000000040a0da981 */ /* 0x000f22000c2e1900 */
[----:B------:R-:W-:Y:S01]  /*0220*/  MOV R6, 0x3e800000 ;  /* 0x3e80000000067802 */ /* 0x000fe20000000f00 */
[----:B--2---:R-:W-:-:S04]  /*0230*/  FADD R14, R14, 9.9999997473787516356e-06 ;  /* 0x3727c5ac0e0e7421 */ /* 0x004fc80000000000 */
[----:B------:R-:W1:Y:S02]  /*0240*/  MUFU.SQRT R15, R14 ;  /* 0x0000000e000f7308 */ /* 0x000e640000002000 */
[C---:B-1----:R-:W-:Y:S02]  /*0250*/  FSETP.GT.AND P0, PT, R15.reuse, 8.50705917302346158658e+37, PT ;  /* 0x7e8000000f00780b */ /* 0x042fe40003f04000 */
[----:B------:R-:W-:-:S11]  /*0260*/  FSETP.GEU.AND P1, PT, R15, 1.175494350822287508e-38, PT ;  /* 0x008000000f00780b */ /* 0x000fd60003f2e000 */
[----:B------:R-:W-:-:S04]  /*0270*/  @P0 FMUL R15, R15, 0.25 ;  /* 0x3e8000000f0f0820 */ /* 0x000fc80000400000 */
[----:B------:R-:W-:-:S06]  /*0280*/  @!P1 FMUL R15, R15, 16777216 ;  /* 0x4b8000000f0f9820 */ /* 0x000fcc0000400000 */
[----:B------:R-:W1:Y:S01]  /*0290*/  MUFU.RCP R15, R15 ;  /* 0x0000000f000f7308 */ /* 0x000e620000001000 */
[----:B------:R-:W-:Y:S01]  /*02a0*/  FSEL R6, R6, 1, P0 ;  /* 0x3f80000006067808 */ /* 0x000fe20000000000 */
[----:B---3--:R-:W-:-:S04]  /*02b0*/  FADD R2, -R3, R2 ;  /* 0x0000000203027221 */ /* 0x008fc80000000100 */
[----:B------:R-:W-:-:S04]  /*02c0*/  @!P1 FMUL R6, R6, 16777216 ;  /* 0x4b80000006069820 */ /* 0x000fc80000400000 */
[----:B-1----:R-:W-:-:S04]  /*02d0*/  FMUL R3, R15, R6 ;  /* 0x000000060f037220 */ /* 0x002fc80000400000 */
[----:B------:R-:W-:Y:S01]  /*02e0*/  FMUL R6, R2, R3 ;  /* 0x0000000302067220 */ /* 0x000fe20000400000 */
[----:B0-----:R-:W-:-:S04]  /*02f0*/  IMAD.WIDE R2, R0, 0x4, R4 ;  /* 0x0000000400027825 */ /* 0x001fc800078e0204 */
[----:B----4-:R-:W-:Y:S01]  /*0300*/  FFMA R13, R6, R12, R13 ;  /* 0x0000000c060d7223 */ /* 0x010fe2000000000d */
[----:B------:R-:W-:Y:S06]  /*0310*/  @P2 EXIT ;  /* 0x000000000000294d */ /* 0x000fec0003800000 */
[----:B------:R-:W-:Y:S01]  /*0320*/  STG.E desc[UR4][R2.64], R13 ;  /* 0x0000000d02007986 */ /* 0x000fe2000c101904 */
[----:B------:R-:W-:Y:S05]  /*0330*/  EXIT ;  /* 0x000000000000794d */ /* 0x000fea0003800000 */
.L_x_0:
[----:B------:R-:W-:-:S00]  /*0340*/  BRA `(.L_x_0) ;  /* 0xfffffffc00fc7947 */ /* 0x000fc0000383ffff */
[----:B------:R-:W-:-:S00]  /*0350*/  NOP ;  /* 0x0000000000007918 */ /* 0x000fc00000000000 */
        /* <DEDUP_REMOVED lines=10> */
.L_x_1:


//--------------------- .nv.global.init           --------------------------
	.section	.nv.global.init,"aw",@progbits
.nv.global.init:
	.type		_$_str,@object
	.size		_$_str,(_$_str_$_2 - _$_str)
_$_str:
        /*0000*/ 	.byte	0x5f, 0x5f, 0x43, 0x55, 0x44, 0x41, 0x5f, 0x46, 0x54, 0x5a, 0x00
	.type		_$_str_$_2,@object
	.size		_$_str_$_2,(.L_1 - _$_str_$_2)
_$_str_$_2:
        /*000b*/ 	.byte	0x5f, 0x5f, 0x43, 0x55, 0x44, 0x41, 0x5f, 0x50, 0x52, 0x45, 0x43, 0x5f, 0x53, 0x51, 0x52, 0x54
        /*001b*/ 	.byte	0x00
.L_1:


//--------------------- .nv.constant0.triton_poi_fused__native_batch_norm_legit_no_training_8 --------------------------
	.section	.nv.constant0.triton_poi_fused__native_batch_norm_legit_no_training_8,"a",@progbits
	.sectionflags	@""
	.align	4
.nv.constant0.triton_poi_fused__native_batch_norm_legit_no_training_8:
	.zero		580
